//
// Generated by NVIDIA NVVM Compiler
//
// Compiler Build ID: CL-36424714
// Cuda compilation tools, release 13.0, V13.0.88
// Based on NVVM 20.0.0
//

.version 9.0
.target sm_100
.address_size 64

	// .globl	_Z6gpuSumPfS_S_
.extern .func  (.param .b32 func_retval0) vprintf
(
	.param .b64 vprintf_param_0,
	.param .b64 vprintf_param_1
)
;
.global .align 1 .b8 $str[28] = {65, 100, 100, 105, 110, 103, 32, 101, 110, 116, 114, 121, 32, 110, 111, 46, 32, 37, 100, 32, 105, 110, 32, 71, 80, 85, 10};

.visible .entry _Z6gpuSumPfS_S_(
	.param .u64 .ptr .align 1 _Z6gpuSumPfS_S__param_0,
	.param .u64 .ptr .align 1 _Z6gpuSumPfS_S__param_1,
	.param .u64 .ptr .align 1 _Z6gpuSumPfS_S__param_2
)
{
	.local .align 8 .b8 	__local_depot0[8];
	.reg .b64 	%SP;
	.reg .b64 	%SPL;
	.reg .b32 	%r<19>;
	.reg .b32 	%f<4>;
	.reg .b64 	%rd<15>;

	mov.u64 	%SPL, __local_depot0;
	cvta.local.u64 	%SP, %SPL;
	ld.param.u64 	%rd1, [_Z6gpuSumPfS_S__param_0];
	ld.param.u64 	%rd2, [_Z6gpuSumPfS_S__param_1];
	ld.param.u64 	%rd3, [_Z6gpuSumPfS_S__param_2];
	cvta.to.global.u64 	%rd4, %rd3;
	cvta.to.global.u64 	%rd5, %rd2;
	cvta.to.global.u64 	%rd6, %rd1;
	add.u64 	%rd7, %SP, 0;
	add.u64 	%rd8, %SPL, 0;
	mov.u32 	%r1, %tid.x;
	mov.u32 	%r2, %tid.y;
	mov.u32 	%r3, %ntid.x;
	mov.u32 	%r4, %tid.z;
	mov.u32 	%r5, %ntid.y;
	mov.u32 	%r6, %ctaid.x;
	mov.u32 	%r7, %ctaid.y;
	mov.u32 	%r8, %nctaid.x;
	mov.u32 	%r9, %ctaid.z;
	mov.u32 	%r10, %nctaid.y;
	mad.lo.s32 	%r11, %r10, %r9, %r7;
	mad.lo.s32 	%r12, %r11, %r8, %r6;
	mov.u32 	%r13, %ntid.z;
	mad.lo.s32 	%r14, %r12, %r13, %r4;
	mad.lo.s32 	%r15, %r14, %r5, %r2;
	mad.lo.s32 	%r16, %r15, %r3, %r1;
	st.local.u32 	[%rd8], %r16;
	mov.u64 	%rd9, $str;
	cvta.global.u64 	%rd10, %rd9;
	{ // callseq 0, 0
	.param .b64 param0;
	st.param.b64 	[param0], %rd10;
	.param .b64 param1;
	st.param.b64 	[param1], %rd7;
	.param .b32 retval0;
	call.uni (retval0), 
	vprintf, 
	(
	param0, 
	param1
	);
	ld.param.b32 	%r17, [retval0];
	} // callseq 0
	mul.wide.s32 	%rd11, %r16, 4;
	add.s64 	%rd12, %rd6, %rd11;
	ld.global.f32 	%f1, [%rd12];
	add.s64 	%rd13, %rd5, %rd11;
	ld.global.f32 	%f2, [%rd13];
	add.f32 	%f3, %f1, %f2;
	add.s64 	%rd14, %rd4, %rd11;
	st.global.f32 	[%rd14], %f3;
	ret;

}


// ===== COMPILED SASS (sm_100) =====

	.target	sm_100

	.elftype	@"ET_EXEC"


//--------------------- .note.nv.tkinfo           --------------------------
	.section	.note.nv.tkinfo,"",@"SHT_NOTE"
	.sectionflags	@"SHF_NOTE_NV_TKINFO"
	.tkinfo
        /*0018*/ 	.word	0x00000002
        /*0030*/ 	.string	""
        /*0030*/ 	.string	"ptxas"
        /*0030*/ 	.string	"Cuda compilation tools, release 13.0, V13.0.88"
        /*0030*/ 	.string	"Build cuda_13.0.r13.0/compiler.36424714_0"
        /*0030*/ 	.string	"-arch sm_100 -m 64 "



//--------------------- .note.nv.cuinfo           --------------------------
	.section	.note.nv.cuinfo,"",@"SHT_NOTE"
	.sectionflags	@"SHF_NOTE_NV_CUINFO"
        /*0018*/ 	.short	0x0002
        /*001a*/ 	.short	0x0064
        /*001c*/ 	.short	0x0082
	.zero		2


//--------------------- .nv.info                  --------------------------
	.section	.nv.info,"",@"SHT_CUDA_INFO"
	.align	4


	//----- nvinfo : EIATTR_REGCOUNT
	.align		4
        /*0000*/ 	.byte	0x04, 0x2f
        /*0002*/ 	.short	(.L_2 - .L_1)
	.align		4
.L_1:
        /*0004*/ 	.word	index@(_Z6gpuSumPfS_S_)
        /*0008*/ 	.word	0x00000018


	//----- nvinfo : EIATTR_FRAME_SIZE
	.align		4
.L_2:
        /*000c*/ 	.byte	0x04, 0x11
        /*000e*/ 	.short	(.L_4 - .L_3)
	.align		4
.L_3:
        /*0010*/ 	.word	index@(_Z6gpuSumPfS_S_)
        /*0014*/ 	.word	0x00000008


	//----- nvinfo : EIATTR_MIN_STACK_SIZE
	.align		4
.L_4:
        /*0018*/ 	.byte	0x04, 0x12
        /*001a*/ 	.short	(.L_6 - .L_5)
	.align		4
.L_5:
        /*001c*/ 	.word	index@(_Z6gpuSumPfS_S_)
        /*0020*/ 	.word	0x00000008
.L_6:


//--------------------- .nv.compat                --------------------------
	.section	.nv.compat,"",@"SHT_CUDA_COMPAT_INFO"
	.align	4
        /*0000*/ 	.byte	0x02, 0x09, 0x00, 0x00, 0x02, 0x02, 0x01, 0x00, 0x02, 0x05, 0x05, 0x00, 0x03, 0x07, 0x01, 0x01
        /*0010*/ 	.byte	0x02, 0x03, 0x00, 0x00, 0x02, 0x06, 0x01, 0x00, 0x04, 0x0b, 0x08, 0x00, 0x09, 0x00, 0x00, 0x00
        /*0020*/ 	.byte	0x00, 0x00, 0x00, 0x00


//--------------------- .nv.info._Z6gpuSumPfS_S_  --------------------------
	.section	.nv.info._Z6gpuSumPfS_S_,"",@"SHT_CUDA_INFO"
	.sectionflags	@""
	.align	4


	//----- nvinfo : EIATTR_CUDA_API_VERSION
	.align		4
        /*0000*/ 	.byte	0x04, 0x37
        /*0002*/ 	.short	(.L_8 - .L_7)
.L_7:
        /*0004*/ 	.word	0x00000082


	//----- nvinfo : EIATTR_KPARAM_INFO
	.align		4
.L_8:
        /*0008*/ 	.byte	0x04, 0x17
        /*000a*/ 	.short	(.L_10 - .L_9)
.L_9:
        /*000c*/ 	.word	0x00000000
        /*0010*/ 	.short	0x0002
        /*0012*/ 	.short	0x0010
        /*0014*/ 	.byte	0x00, 0xf5, 0x21, 0x00


	//----- nvinfo : EIATTR_KPARAM_INFO
	.align		4
.L_10:
        /*0018*/ 	.byte	0x04, 0x17
        /*001a*/ 	.short	(.L_12 - .L_11)
.L_11:
        /*001c*/ 	.word	0x00000000
        /*0020*/ 	.short	0x0001
        /*0022*/ 	.short	0x0008
        /*0024*/ 	.byte	0x00, 0xf5, 0x21, 0x00


	//----- nvinfo : EIATTR_KPARAM_INFO
	.align		4
.L_12:
        /*0028*/ 	.byte	0x04, 0x17
        /*002a*/ 	.short	(.L_14 - .L_13)
.L_13:
        /*002c*/ 	.word	0x00000000
        /*0030*/ 	.short	0x0000
        /*0032*/ 	.short	0x0000
        /*0034*/ 	.byte	0x00, 0xf5, 0x21, 0x00


	//----- nvinfo : EIATTR_SPARSE_MMA_MASK
	.align		4
.L_14:
        /*0038*/ 	.byte	0x03, 0x50
        /*003a*/ 	.short	0x0000


	//----- nvinfo : EIATTR_MAXREG_COUNT
	.align		4
        /*003c*/ 	.byte	0x03, 0x1b
        /*003e*/ 	.short	0x00ff


	//----- nvinfo : EIATTR_EXTERNS
	.align		4
        /*0040*/ 	.byte	0x04, 0x0f
        /*0042*/ 	.short	(.L_16 - .L_15)


	//   ....[0]....
	.align		4
.L_15:
        /*0044*/ 	.word	index@(vprintf)


	//----- nvinfo : EIATTR_MERCURY_ISA_VERSION
	.align		4
.L_16:
        /*0048*/ 	.byte	0x03, 0x5f
        /*004a*/ 	.short	0x0101


	//----- nvinfo : EIATTR_VRC_CTA_INIT_COUNT
	.align		4
        /*004c*/ 	.byte	0x02, 0x4a
	.zero		1
	.zero		1


	//----- nvinfo : EIATTR_SYSCALL_OFFSETS
	.align		4
        /*0050*/ 	.byte	0x04, 0x46
        /*0052*/ 	.short	(.L_18 - .L_17)


	//   ....[0]....
.L_17:
        /*0054*/ 	.word	0x000001e0


	//----- nvinfo : EIATTR_EXIT_INSTR_OFFSETS
	.align		4
.L_18:
        /*0058*/ 	.byte	0x04, 0x1c
        /*005a*/ 	.short	(.L_20 - .L_19)


	//   ....[0]....
.L_19:
        /*005c*/ 	.word	0x00000290


	//----- nvinfo : EIATTR_CBANK_PARAM_SIZE
	.align		4
.L_20:
        /*0060*/ 	.byte	0x03, 0x19
        /*0062*/ 	.short	0x0018


	//----- nvinfo : EIATTR_PARAM_CBANK
	.align		4
        /*0064*/ 	.byte	0x04, 0x0a
        /*0066*/ 	.short	(.L_22 - .L_21)
	.align		4
.L_21:
        /*0068*/ 	.word	index@(.nv.constant0._Z6gpuSumPfS_S_)
        /*006c*/ 	.short	0x0380
        /*006e*/ 	.short	0x0018


	//----- nvinfo : EIATTR_SW_WAR
	.align		4
.L_22:
        /*0070*/ 	.byte	0x04, 0x36
        /*0072*/ 	.short	(.L_24 - .L_23)
.L_23:
        /*0074*/ 	.word	0x00000008
.L_24:


//--------------------- .nv.callgraph             --------------------------
	.section	.nv.callgraph,"",@"SHT_CUDA_CALLGRAPH"
	.align	4
	.sectionentsize	8
	.align		4
        /*0000*/ 	.word	0x00000000
	.align		4
        /*0004*/ 	.word	0xffffffff
	.align		4
        /*0008*/ 	.word	index@(_Z6gpuSumPfS_S_)
	.align		4
        /*000c*/ 	.word	index@(vprintf)
	.align		4
        /*0010*/ 	.word	0x00000000
	.align		4
        /*0014*/ 	.word	0xfffffffe
	.align		4
        /*0018*/ 	.word	0x00000000
	.align		4
        /*001c*/ 	.word	0xfffffffd
	.align		4
        /*0020*/ 	.word	0x00000000
	.align		4
        /*0024*/ 	.word	0xfffffffc


//--------------------- .nv.constant4             --------------------------
	.section	.nv.constant4,"a",@progbits
	.align	8
	.align		8
.nv.constant4:
        /*0000*/ 	.dword	vprintf
	.align		8
        /*0008*/ 	.dword	$str


//--------------------- .text._Z6gpuSumPfS_S_     --------------------------
	.section	.text._Z6gpuSumPfS_S_,"ax",@progbits
	.align	128
        .global         _Z6gpuSumPfS_S_
        .type           _Z6gpuSumPfS_S_,@function
        .size           _Z6gpuSumPfS_S_,(.L_x_2 - _Z6gpuSumPfS_S_)
        .other          _Z6gpuSumPfS_S_,@"STO_CUDA_ENTRY STV_DEFAULT"
_Z6gpuSumPfS_S_:
.text._Z6gpuSumPfS_S_:
[----:B------:R-:W0:Y:S08]  /*0000*/  LDC R1, c[0x0][0x37c] ;  /* 0x0000df00ff017b82 */ /* 0x000e300000000800 */
[----:B------:R-:W-:Y:S01]  /*0010*/  S2UR UR4, SR_CTAID.Y ;  /* 0x00000000000479c3 */ /* 0x000fe20000002600 */
[----:B------:R-:W1:Y:S01]  /*0020*/  LDCU UR9, c[0x0][0x2fc] ;  /* 0x00005f80ff0977ac */ /* 0x000e620008000800 */
[----:B------:R-:W2:Y:S01]  /*0030*/  S2R R0, SR_TID.Z ;  /* 0x0000000000007919 */ /* 0x000ea20000002300 */
[----:B0-----:R-:W-:Y:S01]  /*0040*/  IADD3 R1, PT, PT, R1, -0x8, RZ ;  /* 0xfffffff801017810 */ /* 0x001fe20007ffe0ff */
[----:B------:R-:W0:Y:S01]  /*0050*/  LDCU UR10, c[0x0][0x360] ;  /* 0x00006c00ff0a77ac */ /* 0x000e220008000800 */
[----:B------:R-:W3:Y:S03]  /*0060*/  S2R R5, SR_TID.Y ;  /* 0x0000000000057919 */ /* 0x000ee60000002200 */
[----:B------:R-:W4:Y:S01]  /*0070*/  S2UR UR7, SR_CTAID.Z ;  /* 0x00000000000779c3 */ /* 0x000f220000002700 */
[----:B------:R-:W3:Y:S01]  /*0080*/  LDCU UR11, c[0x0][0x364] ;  /* 0x00006c80ff0b77ac */ /* 0x000ee20008000800 */
[----:B------:R-:W0:Y:S01]  /*0090*/  S2R R3, SR_TID.X ;  /* 0x0000000000037919 */ /* 0x000e220000002100 */
[----:B------:R-:W5:Y:S05]  /*00a0*/  LDCU UR6, c[0x0][0x370] ;  /* 0x00006e00ff0677ac */ /* 0x000f6a0008000800 */
[----:B------:R-:W5:Y:S01]  /*00b0*/  S2UR UR5, SR_CTAID.X ;  /* 0x00000000000579c3 */ /* 0x000f620000002500 */
[----:B------:R-:W4:Y:S01]  /*00c0*/  LDCU UR8, c[0x0][0x374] ;  /* 0x00006e80ff0877ac */ /* 0x000f220008000800 */
[----:B------:R-:W0:Y:S06]  /*00d0*/  LDCU.64 UR36, c[0x0][0x358] ;  /* 0x00006b00ff2477ac */ /* 0x000e2c0008000a00 */
[----:B------:R-:W2:Y:S01]  /*00e0*/  LDC R7, c[0x0][0x368] ;  /* 0x0000da00ff077b82 */ /* 0x000ea20000000800 */
[----:B----4-:R-:W-:-:S04]  /*00f0*/  UIMAD UR4, UR7, UR8, UR4 ;  /* 0x00000008070472a4 */ /* 0x010fc8000f8e0204 */
[----:B-----5:R-:W-:Y:S01]  /*0100*/  UIMAD UR4, UR4, UR6, UR5 ;  /* 0x00000006040472a4 */ /* 0x020fe2000f8e0205 */
[----:B------:R-:W4:Y:S05]  /*0110*/  LDCU.64 UR6, c[0x4][0x8] ;  /* 0x01000100ff0677ac */ /* 0x000f2a0008000a00 */
[----:B--2---:R-:W-:-:S05]  /*0120*/  IMAD R0, R7, UR4, R0 ;  /* 0x0000000407007c24 */ /* 0x004fca000f8e0200 */
[----:B------:R-:W2:Y:S01]  /*0130*/  LDCU UR4, c[0x0][0x2f8] ;  /* 0x00005f00ff0477ac */ /* 0x000ea20008000800 */
[----:B---3--:R-:W-:Y:S01]  /*0140*/  IMAD R2, R0, UR11, R5 ;  /* 0x0000000b00027c24 */ /* 0x008fe2000f8e0205 */
[----:B------:R-:W-:-:S03]  /*0150*/  MOV R0, 0x0 ;  /* 0x0000000000007802 */ /* 0x000fc60000000f00 */
[----:B0-----:R-:W-:Y:S01]  /*0160*/  IMAD R2, R2, UR10, R3 ;  /* 0x0000000a02027c24 */ /* 0x001fe2000f8e0203 */
[----:B------:R0:W3:Y:S01]  /*0170*/  LDC.64 R8, c[0x4][R0] ;  /* 0x0100000000087b82 */ /* 0x0000e20000000a00 */
[----:B----4-:R-:W-:-:S03]  /*0180*/  MOV R4, UR6 ;  /* 0x0000000600047c02 */ /* 0x010fc60008000f00 */
[----:B------:R0:W-:Y:S01]  /*0190*/  STL [R1], R2 ;  /* 0x0000000201007387 */ /* 0x0001e20000100800 */
[----:B------:R-:W-:Y:S02]  /*01a0*/  MOV R5, UR7 ;  /* 0x0000000700057c02 */ /* 0x000fe40008000f00 */
[----:B--2---:R-:W-:-:S04]  /*01b0*/  IADD3 R6, P0, PT, R1, UR4, RZ ;  /* 0x0000000401067c10 */ /* 0x004fc8000ff1e0ff */
[----:B01----:R-:W-:-:S09]  /*01c0*/  IADD3.X R7, PT, PT, RZ, UR9, RZ, P0, !PT ;  /* 0x00000009ff077c10 */ /* 0x003fd200087fe4ff */
[----:B------:R-:W-:-:S07]  /*01d0*/  LEPC R20, `(.L_x_0) ;  /* 0x000000001014794e */ /* 0x000fce0000000000 */
[----:B---3--:R-:W-:Y:S05]  /*01e0*/  CALL.ABS.NOINC R8 ;  /* 0x0000000008007343 */ /* 0x008fea0003c00000 */
.L_x_0:
[----:B------:R-:W0:Y:S08]  /*01f0*/  LDC.64 R4, c[0x0][0x380] ;  /* 0x0000e000ff047b82 */ /* 0x000e300000000a00 */
[----:B------:R-:W1:Y:S08]  /*0200*/  LDC.64 R6, c[0x0][0x388] ;  /* 0x0000e200ff067b82 */ /* 0x000e700000000a00 */
[----:B------:R-:W2:Y:S01]  /*0210*/  LDC.64 R8, c[0x0][0x390] ;  /* 0x0000e400ff087b82 */ /* 0x000ea20000000a00 */
[----:B0-----:R-:W-:-:S06]  /*0220*/  IMAD.WIDE R4, R2, 0x4, R4 ;  /* 0x0000000402047825 */ /* 0x001fcc00078e0204 */
[----:B------:R-:W3:Y:S01]  /*0230*/  LDG.E R4, desc[UR36][R4.64] ;  /* 0x0000002404047981 */ /* 0x000ee2000c1e1900 */
[----:B-1----:R-:W-:-:S06]  /*0240*/  IMAD.WIDE R6, R2, 0x4, R6 ;  /* 0x0000000402067825 */ /* 0x002fcc00078e0206 */
[----:B------:R-:W3:Y:S01]  /*0250*/  LDG.E R7, desc[UR36][R6.64] ;  /* 0x0000002406077981 */ /* 0x000ee2000c1e1900 */
[----:B--2---:R-:W-:-:S04]  /*0260*/  IMAD.WIDE R2, R2, 0x4, R8 ;  /* 0x0000000402027825 */ /* 0x004fc800078e0208 */
[----:B---3--:R-:W-:-:S05]  /*0270*/  FADD R9, R4, R7 ;  /* 0x0000000704097221 */ /* 0x008fca0000000000 */
[----:B------:R-:W-:Y:S01]  /*0280*/  STG.E desc[UR36][R2.64], R9 ;  /* 0x0000000902007986 */ /* 0x000fe2000c101924 */
[----:B------:R-:W-:Y:S05]  /*0290*/  EXIT ;  /* 0x000000000000794d */ /* 0x000fea0003800000 */
.L_x_1:
[----:B------:R-:W-:-:S00]  /*02a0*/  BRA `(.L_x_1) ;  /* 0xfffffffc00fc7947 */ /* 0x000fc0000383ffff */
[----:B------:R-:W-:-:S00]  /*02b0*/  NOP ;  /* 0x0000000000007918 */ /* 0x000fc00000000000 */
        /* <DEDUP_REMOVED lines=12> */
.L_x_2:


//--------------------- .nv.global.init           --------------------------
	.section	.nv.global.init,"aw",@progbits
.nv.global.init:
	.type		$str,@object
	.size		$str,(.L_0 - $str)
$str:
        /*0000*/ 	.byte	0x41, 0x64, 0x64, 0x69, 0x6e, 0x67, 0x20, 0x65, 0x6e, 0x74, 0x72, 0x79, 0x20, 0x6e, 0x6f, 0x2e
        /*0010*/ 	.byte	0x20, 0x25, 0x64, 0x20, 0x69, 0x6e, 0x20, 0x47, 0x50, 0x55, 0x0a, 0x00
.L_0:


//--------------------- .nv.shared.reserved.0     --------------------------
	.section	.nv.shared.reserved.0,"aw",@nobits
	.weak		__nv_reservedSMEM_offset_0_alias
	.size		__nv_reservedSMEM_offset_0_alias, 0, 64
	.other		__nv_reservedSMEM_offset_0_alias,@"STO_CUDA_RESERVED_SHARED STV_DEFAULT"
__nv_reservedSMEM_offset_0_alias:
	.zero		0
	.zero		64


//--------------------- .nv.constant0._Z6gpuSumPfS_S_ --------------------------
	.section	.nv.constant0._Z6gpuSumPfS_S_,"a",@progbits
	.sectionflags	@""
	.align	4
.nv.constant0._Z6gpuSumPfS_S_:
	.zero		920


//--------------------- SYMBOLS --------------------------

	.type		.nv.reservedSmem.offset0,@object
	.size		.nv.reservedSmem.offset0,0x4
	.type		vprintf,@function
